	.headerflags	@"EF_CUDA_TEXMODE_UNIFIED EF_CUDA_64BIT_ADDRESS EF_CUDA_ACCELERATORS EF_CUDA_SM90 EF_CUDA_VIRTUAL_SM(EF_CUDA_SM90)"
	.elftype	@"ET_EXEC"


//--------------------- .nv.info                  --------------------------
	.section	.nv.info,"",@"SHT_CUDA_INFO"
	.align	4


	//----- nvinfo : EIATTR_REGCOUNT
	.align		4
        /*0000*/ 	.byte	0x04, 0x2f
        /*0002*/ 	.short	(.L_3 - .L_2)
	.align		4
.L_2:
        /*0004*/ 	.word	index@(triton_poi_fused__native_batch_norm_legit_no_training_relu_75)
        /*0008*/ 	.word	0x00000011


	//----- nvinfo : EIATTR_MIN_STACK_SIZE
	.align		4
.L_3:
        /*000c*/ 	.byte	0x04, 0x12
        /*000e*/ 	.short	(.L_5 - .L_4)
	.align		4
.L_4:
        /*0010*/ 	.word	index@(triton_poi_fused__native_batch_norm_legit_no_training_relu_75)
        /*0014*/ 	.word	0x00000000


	//----- nvinfo : EIATTR_FRAME_SIZE
	.align		4
.L_5:
        /*0018*/ 	.byte	0x04, 0x11
        /*001a*/ 	.short	(.L_7 - .L_6)
	.align		4
.L_6:
        /*001c*/ 	.word	index@(triton_poi_fused__native_batch_norm_legit_no_training_relu_75)
        /*0020*/ 	.word	0x00000000


	//----- nvinfo : EIATTR_MIN_STACK_SIZE
	.align		4
.L_7:
        /*0024*/ 	.byte	0x04, 0x12
        /*0026*/ 	.short	(.L_9 - .L_8)
	.align		4
.L_8:
        /*0028*/ 	.word	index@(triton_poi_fused__native_batch_norm_legit_no_training_relu_75)
        /*002c*/ 	.word	0x00000000
.L_9:


//--------------------- .nv.info.triton_poi_fused__native_batch_norm_legit_no_training_relu_75 --------------------------
	.section	.nv.info.triton_poi_fused__native_batch_norm_legit_no_training_relu_75,"",@"SHT_CUDA_INFO"
	.sectionflags	@""
	.align	4


	//----- nvinfo : EIATTR_CUDA_API_VERSION
	.align		4
        /*0000*/ 	.byte	0x04, 0x37
        /*0002*/ 	.short	(.L_11 - .L_10)
.L_10:
        /*0004*/ 	.word	0x0000007c


	//----- nvinfo : EIATTR_KPARAM_INFO
	.align		4
.L_11:
        /*0008*/ 	.byte	0x04, 0x17
        /*000a*/ 	.short	(.L_13 - .L_12)
.L_12:
        /*000c*/ 	.word	0x00000000
        /*0010*/ 	.short	0x0006
        /*0012*/ 	.short	0x0030
        /*0014*/ 	.byte	0x00, 0xf0, 0x11, 0x00


	//----- nvinfo : EIATTR_KPARAM_INFO
	.align		4
.L_13:
        /*0018*/ 	.byte	0x04, 0x17
        /*001a*/ 	.short	(.L_15 - .L_14)
.L_14:
        /*001c*/ 	.word	0x00000000
        /*0020*/ 	.short	0x0005
        /*0022*/ 	.short	0x0028
        /*0024*/ 	.byte	0x00, 0xf4, 0x21, 0x00


	//----- nvinfo : EIATTR_KPARAM_INFO
	.align		4
.L_15:
        /*0028*/ 	.byte	0x04, 0x17
        /*002a*/ 	.short	(.L_17 - .L_16)
.L_16:
        /*002c*/ 	.word	0x00000000
        /*0030*/ 	.short	0x0004
        /*0032*/ 	.short	0x0020
        /*0034*/ 	.byte	0x00, 0xf4, 0x21, 0x00


	//----- nvinfo : EIATTR_KPARAM_INFO
	.align		4
.L_17:
        /*0038*/ 	.byte	0x04, 0x17
        /*003a*/ 	.short	(.L_19 - .L_18)
.L_18:
        /*003c*/ 	.word	0x00000000
        /*0040*/ 	.short	0x0003
        /*0042*/ 	.short	0x0018
        /*0044*/ 	.byte	0x00, 0xf4, 0x21, 0x00


	//----- nvinfo : EIATTR_KPARAM_INFO
	.align		4
.L_19:
        /*0048*/ 	.byte	0x04, 0x17
        /*004a*/ 	.short	(.L_21 - .L_20)
.L_20:
        /*004c*/ 	.word	0x00000000
        /*0050*/ 	.short	0x0002
        /*0052*/ 	.short	0x0010
        /*0054*/ 	.byte	0x00, 0xf4, 0x21, 0x00


	//----- nvinfo : EIATTR_KPARAM_INFO
	.align		4
.L_21:
        /*0058*/ 	.byte	0x04, 0x17
        /*005a*/ 	.short	(.L_23 - .L_22)
.L_22:
        /*005c*/ 	.word	0x00000000
        /*0060*/ 	.short	0x0001
        /*0062*/ 	.short	0x0008
        /*0064*/ 	.byte	0x00, 0xf4, 0x21, 0x00


	//----- nvinfo : EIATTR_KPARAM_INFO
	.align		4
.L_23:
        /*0068*/ 	.byte	0x04, 0x17
        /*006a*/ 	.short	(.L_25 - .L_24)
.L_24:
        /*006c*/ 	.word	0x00000000
        /*0070*/ 	.short	0x0000
        /*0072*/ 	.short	0x0000
        /*0074*/ 	.byte	0x00, 0xf4, 0x21, 0x00


	//----- nvinfo : EIATTR_SPARSE_MMA_MASK
	.align		4
.L_25:
        /*0078*/ 	.byte	0x03, 0x50
        /*007a*/ 	.short	0x0000


	//----- nvinfo : EIATTR_MAXREG_COUNT
	.align		4
        /*007c*/ 	.byte	0x03, 0x1b
        /*007e*/ 	.short	0x00ff


	//----- nvinfo : EIATTR_EXIT_INSTR_OFFSETS
	.align		4
        /*0080*/ 	.byte	0x04, 0x1c
        /*0082*/ 	.short	(.L_27 - .L_26)


	//   ....[0]....
.L_26:
        /*0084*/ 	.word	0x00000360


	//----- nvinfo : EIATTR_REQNTID
	.align		4
.L_27:
        /*0088*/ 	.byte	0x04, 0x10
        /*008a*/ 	.short	(.L_29 - .L_28)
.L_28:
        /*008c*/ 	.word	0x00000100
        /*0090*/ 	.word	0x00000001
        /*0094*/ 	.word	0x00000001


	//----- nvinfo : EIATTR_CBANK_PARAM_SIZE
	.align		4
.L_29:
        /*0098*/ 	.byte	0x03, 0x19
        /*009a*/ 	.short	0x0034


	//----- nvinfo : EIATTR_PARAM_CBANK
	.align		4
        /*009c*/ 	.byte	0x04, 0x0a
        /*009e*/ 	.short	(.L_31 - .L_30)
	.align		4
.L_30:
        /*00a0*/ 	.word	index@(.nv.constant0.triton_poi_fused__native_batch_norm_legit_no_training_relu_75)
        /*00a4*/ 	.short	0x0210
        /*00a6*/ 	.short	0x0034


	//----- nvinfo : EIATTR_SW_WAR
	.align		4
.L_31:
        /*00a8*/ 	.byte	0x04, 0x36
        /*00aa*/ 	.short	(.L_33 - .L_32)
.L_32:
        /*00ac*/ 	.word	0x00000008
.L_33:


//--------------------- .nv.callgraph             --------------------------
	.section	.nv.callgraph,"",@"SHT_CUDA_CALLGRAPH"
	.align	4
	.sectionentsize	8
	.align		4
        /*0000*/ 	.word	0x00000000
	.align		4
        /*0004*/ 	.word	0xffffffff
	.align		4
        /*0008*/ 	.word	0x00000000
	.align		4
        /*000c*/ 	.word	0xfffffffe
	.align		4
        /*0010*/ 	.word	0x00000000
	.align		4
        /*0014*/ 	.word	0xfffffffd
	.align		4
        /*0018*/ 	.word	0x00000000
	.align		4
        /*001c*/ 	.word	0xfffffffc


//--------------------- .nv.constant4             --------------------------
	.section	.nv.constant4,"a",@progbits
	.align	8
	.align		8
.nv.constant4:
        /*0000*/ 	.dword	_$_str
	.align		8
        /*0008*/ 	.dword	_$_str_$_2


//--------------------- .text.triton_poi_fused__native_batch_norm_legit_no_training_relu_75 --------------------------
	.section	.text.triton_poi_fused__native_batch_norm_legit_no_training_relu_75,"ax",@progbits
	.align	128
        .global         triton_poi_fused__native_batch_norm_legit_no_training_relu_75
        .type           triton_poi_fused__native_batch_norm_legit_no_training_relu_75,@function
        .size           triton_poi_fused__native_batch_norm_legit_no_training_relu_75,(.L_x_1 - triton_poi_fused__native_batch_norm_legit_no_training_relu_75)
        .other          triton_poi_fused__native_batch_norm_legit_no_training_relu_75,@"STO_CUDA_ENTRY STV_DEFAULT"
triton_poi_fused__native_batch_norm_legit_no_training_relu_75:
.text.triton_poi_fused__native_batch_norm_legit_no_training_relu_75:
[----:B------:R-:W-:Y:S01]  /*0000*/  LDC R1, c[0x0][0x28] ;  /* 0x00000a00ff017b82 */ /* 0x000fe20000000800 */
[----:B------:R-:W1:Y:S07]  /*0010*/  S2R R0, SR_TID.X ;  /* 0x0000000000007919 */ /* 0x000e6e0000002100 */
[----:B------:R-:W2:Y:S01]  /*0020*/  LDC.64 R6, c[0x0][0x220] ;  /* 0x00008800ff067b82 */ /* 0x000ea20000000a00 */
[----:B------:R-:W-:Y:S01]  /*0030*/  ULDC.64 UR4, c[0x0][0x208] ;  /* 0x0000820000047ab9 */ /* 0x000fe20000000a00 */
[----:B------:R-:W3:Y:S06]  /*0040*/  S2R R5, SR_CTAID.X ;  /* 0x0000000000057919 */ /* 0x000eec0000002500 */
[----:B------:R-:W4:Y:S08]  /*0050*/  LDC.64 R8, c[0x0][0x228] ;  /* 0x00008a00ff087b82 */ /* 0x000f300000000a00 */
[----:B------:R-:W5:Y:S01]  /*0060*/  LDC.64 R10, c[0x0][0x230] ;  /* 0x00008c00ff0a7b82 */ /* 0x000f620000000a00 */
[----:B-1----:R-:W-:-:S02]  /*0070*/  SHF.L.U32 R0, R0, 0x1, RZ ;  /* 0x0000000100007819 */ /* 0x002fc400000006ff */
[----:B---3--:R-:W-:Y:S02]  /*0080*/  SHF.R.S32.HI R3, RZ, 0x16, R5 ;  /* 0x00000016ff037819 */ /* 0x008fe40000011405 */
[----:B------:R-:W-:Y:S02]  /*0090*/  LOP3.LUT R0, R0, 0x1fe, RZ, 0xc0, !PT ;  /* 0x000001fe00007812 */ /* 0x000fe400078ec0ff */
[----:B------:R-:W-:Y:S02]  /*00a0*/  SGXT R3, R3, 0x1 ;  /* 0x000000010303781a */ /* 0x000fe40000000200 */
[----:B------:R-:W-:-:S04]  /*00b0*/  LEA R0, R5, R0, 0x9 ;  /* 0x0000000005007211 */ /* 0x000fc800078e48ff */
[----:B------:R-:W-:-:S04]  /*00c0*/  LEA.HI R3, R3, R0, RZ, 0x4 ;  /* 0x0000000003037211 */ /* 0x000fc800078f20ff */
[----:B------:R-:W-:-:S05]  /*00d0*/  SHF.R.S32.HI R3, RZ, 0x4, R3 ;  /* 0x00000004ff037819 */ /* 0x000fca0000011403 */
[----:B------:R-:W-:-:S05]  /*00e0*/  IMAD.HI R2, R3, 0x78787879, RZ ;  /* 0x7878787903027827 */ /* 0x000fca00078e02ff */
[----:B------:R-:W-:-:S04]  /*00f0*/  SHF.R.U32.HI R5, RZ, 0x1f, R2 ;  /* 0x0000001fff057819 */ /* 0x000fc80000011602 */
[----:B------:R-:W-:Y:S02]  /*0100*/  LEA.HI.SX32 R2, R2, R5, 0x17 ;  /* 0x0000000502027211 */ /* 0x000fe400078fbaff */
[----:B------:R-:W1:Y:S03]  /*0110*/  LDC.64 R4, c[0x0][0x218] ;  /* 0x00008600ff047b82 */ /* 0x000e660000000a00 */
[----:B------:R-:W-:-:S04]  /*0120*/  IMAD R13, R2, -0x440, R3 ;  /* 0xfffffbc0020d7824 */ /* 0x000fc800078e0203 */
[C---:B--2---:R-:W-:Y:S01]  /*0130*/  IMAD.WIDE R6, R13.reuse, 0x4, R6 ;  /* 0x000000040d067825 */ /* 0x044fe200078e0206 */
[----:B------:R-:W2:Y:S05]  /*0140*/  LDC.64 R2, c[0x0][0x210] ;  /* 0x00008400ff027b82 */ /* 0x000eaa0000000a00 */
[----:B------:R-:W3:Y:S01]  /*0150*/  LDG.E.EL R6, desc[UR4][R6.64] ;  /* 0x0000000406067981 */ /* 0x000ee2000c2e1900 */
[----:B----4-:R-:W-:-:S04]  /*0160*/  IMAD.WIDE R8, R13, 0x4, R8 ;  /* 0x000000040d087825 */ /* 0x010fc800078e0208 */
[C---:B-----5:R-:W-:Y:S02]  /*0170*/  IMAD.WIDE R10, R13.reuse, 0x4, R10 ;  /* 0x000000040d0a7825 */ /* 0x060fe400078e020a */
[----:B------:R-:W4:Y:S02]  /*0180*/  LDG.E.EL R8, desc[UR4][R8.64] ;  /* 0x0000000408087981 */ /* 0x000f24000c2e1900 */
[----:B-1----:R-:W-:Y:S02]  /*0190*/  IMAD.WIDE R4, R13, 0x4, R4 ;  /* 0x000000040d047825 */ /* 0x002fe400078e0204 */
[----:B------:R-:W4:Y:S04]  /*01a0*/  LDG.E.EL R11, desc[UR4][R10.64] ;  /* 0x000000040a0b7981 */ /* 0x000f28000c2e1900 */
[----:B------:R1:W5:Y:S01]  /*01b0*/  LDG.E.EL R12, desc[UR4][R4.64] ;  /* 0x00000004040c7981 */ /* 0x000362000c2e1900 */
[----:B--2---:R-:W-:-:S06]  /*01c0*/  IMAD.WIDE R2, R0, 0x4, R2 ;  /* 0x0000000400027825 */ /* 0x004fcc00078e0202 */
[----:B------:R-:W5:Y:S01]  /*01d0*/  LDG.E.64 R2, desc[UR4][R2.64] ;  /* 0x0000000402027981 */ /* 0x000f62000c1e1b00 */
[----:B------:R-:W-:Y:S01]  /*01e0*/  HFMA2.MMA R14, -RZ, RZ, 1.625, 0 ;  /* 0x3e800000ff0e7435 */ /* 0x000fe200000001ff */
[----:B-1----:R-:W1:Y:S02]  /*01f0*/  LDC.64 R4, c[0x0][0x238] ;  /* 0x00008e00ff047b82 */ /* 0x002e640000000a00 */
[----:B-1----:R-:W-:-:S04]  /*0200*/  IMAD.WIDE R4, R0, 0x4, R4 ;  /* 0x0000000400047825 */ /* 0x002fc800078e0204 */
[----:B---3--:R-:W-:-:S04]  /*0210*/  FADD R6, R6, 9.9999997473787516356e-06 ;  /* 0x3727c5ac06067421 */ /* 0x008fc80000000000 */
[----:B------:R-:W1:Y:S02]  /*0220*/  MUFU.SQRT R7, R6 ;  /* 0x0000000600077308 */ /* 0x000e640000002000 */
[C---:B-1----:R-:W-:Y:S02]  /*0230*/  FSETP.GT.AND P0, PT, R7.reuse, 8.50705917302346158658e+37, PT ;  /* 0x7e8000000700780b */ /* 0x042fe40003f04000 */
[----:B------:R-:W-:-:S11]  /*0240*/  FSETP.GEU.AND P1, PT, R7, 1.175494350822287508e-38, PT ;  /* 0x008000000700780b */ /* 0x000fd60003f2e000 */
[----:B------:R-:W-:-:S04]  /*0250*/  @P0 FMUL R7, R7, 0.25 ;  /* 0x3e80000007070820 */ /* 0x000fc80000400000 */
[----:B------:R-:W-:-:S06]  /*0260*/  @!P1 FMUL R7, R7, 16777216 ;  /* 0x4b80000007079820 */ /* 0x000fcc0000400000 */
[----:B------:R-:W1:Y:S01]  /*0270*/  MUFU.RCP R7, R7 ;  /* 0x0000000700077308 */ /* 0x000e620000001000 */
[----:B------:R-:W-:Y:S01]  /*0280*/  FSEL R14, R14, 1, P0 ;  /* 0x3f8000000e0e7808 */ /* 0x000fe20000000000 */
[----:B-----5:R-:W-:-:S04]  /*0290*/  FADD R2, R2, -R12 ;  /* 0x8000000c02027221 */ /* 0x020fc80000000000 */
[----:B------:R-:W-:Y:S01]  /*02a0*/  @!P1 FMUL R14, R14, 16777216 ;  /* 0x4b8000000e0e9820 */ /* 0x000fe20000400000 */
[----:B------:R-:W-:-:S03]  /*02b0*/  FADD R3, R3, -R12 ;  /* 0x8000000c03037221 */ /* 0x000fc60000000000 */
[----:B-1----:R-:W-:-:S04]  /*02c0*/  FMUL R14, R7, R14 ;  /* 0x0000000e070e7220 */ /* 0x002fc80000400000 */
[-C--:B------:R-:W-:Y:S01]  /*02d0*/  FMUL R2, R2, R14.reuse ;  /* 0x0000000e02027220 */ /* 0x080fe20000400000 */
[----:B------:R-:W-:-:S03]  /*02e0*/  FMUL R14, R3, R14 ;  /* 0x0000000e030e7220 */ /* 0x000fc60000400000 */
[C-C-:B----4-:R-:W-:Y:S01]  /*02f0*/  FFMA R2, R8.reuse, R2, R11.reuse ;  /* 0x0000000208027223 */ /* 0x150fe2000000000b */
[----:B------:R-:W-:-:S04]  /*0300*/  FFMA R14, R8, R14, R11 ;  /* 0x0000000e080e7223 */ /* 0x000fc8000000000b */
[----:B------:R-:W-:Y:S02]  /*0310*/  FSETP.GEU.AND P0, PT, R2, RZ, PT ;  /* 0x000000ff0200720b */ /* 0x000fe40003f0e000 */
[----:B------:R-:W-:Y:S02]  /*0320*/  FSETP.GEU.AND P1, PT, R14, RZ, PT ;  /* 0x000000ff0e00720b */ /* 0x000fe40003f2e000 */
[----:B------:R-:W-:Y:S02]  /*0330*/  FSEL R2, R2, RZ, P0 ;  /* 0x000000ff02027208 */ /* 0x000fe40000000000 */
[----:B------:R-:W-:-:S05]  /*0340*/  FSEL R3, R14, RZ, P1 ;  /* 0x000000ff0e037208 */ /* 0x000fca0000800000 */
[----:B------:R-:W-:Y:S01]  /*0350*/  STG.E.64 desc[UR4][R4.64], R2 ;  /* 0x0000000204007986 */ /* 0x000fe2000c101b04 */
[----:B------:R-:W-:Y:S05]  /*0360*/  EXIT ;  /* 0x000000000000794d */ /* 0x000fea0003800000 */
.L_x_0:
[----:B------:R-:W-:-:S00]  /*0370*/  BRA `(.L_x_0) ;  /* 0xfffffffc00fc7947 */ /* 0x000fc0000383ffff */
[----:B------:R-:W-:-:S00]  /*0380*/  NOP ;  /* 0x0000000000007918 */ /* 0x000fc00000000000 */
[----:B------:R-:W-:-:S00]  /*0390*/  NOP ;  /* 0x0000000000007918 */ /* 0x000fc00000000000 */
[----:B------:R-:W-:-:S00]  /*03a0*/  NOP ;  /* 0x0000000000007918 */ /* 0x000fc00000000000 */
[----:B------:R-:W-:-:S00]  /*03b0*/  NOP ;  /* 0x0000000000007918 */ /* 0x000fc00000000000 */
[----:B------:R-:W-:-:S00]  /*03c0*/  NOP ;  /* 0x0000000000007918 */ /* 0x000fc00000000000 */
[----:B------:R-:W-:-:S00]  /*03d0*/  NOP ;  /* 0x0000000000007918 */ /* 0x000fc00000000000 */
[----:B------:R-:W-:-:S00]  /*03e0*/  NOP ;  /* 0x0000000000007918 */ /* 0x000fc00000000000 */
[----:B------:R-:W-:-:S00]  /*03f0*/  NOP ;  /* 0x0000000000007918 */ /* 0x000fc00000000000 */
.L_x_1:


//--------------------- .nv.global.init           --------------------------
	.section	.nv.global.init,"aw",@progbits
.nv.global.init:
	.type		_$_str,@object
	.size		_$_str,(_$_str_$_2 - _$_str)
_$_str:
        /*0000*/ 	.byte	0x5f, 0x5f, 0x43, 0x55, 0x44, 0x41, 0x5f, 0x46, 0x54, 0x5a, 0x00
	.type		_$_str_$_2,@object
	.size		_$_str_$_2,(.L_1 - _$_str_$_2)
_$_str_$_2:
        /*000b*/ 	.byte	0x5f, 0x5f, 0x43, 0x55, 0x44, 0x41, 0x5f, 0x50, 0x52, 0x45, 0x43, 0x5f, 0x53, 0x51, 0x52, 0x54
        /*001b*/ 	.byte	0x00
.L_1:


//--------------------- .nv.constant0.triton_poi_fused__native_batch_norm_legit_no_training_relu_75 --------------------------
	.section	.nv.constant0.triton_poi_fused__native_batch_norm_legit_no_training_relu_75,"a",@progbits
	.sectionflags	@""
	.align	4
.nv.constant0.triton_poi_fused__native_batch_norm_legit_no_training_relu_75:
	.zero		580
